//
// Generated by NVIDIA NVVM Compiler
//
// Compiler Build ID: CL-36424714
// Cuda compilation tools, release 13.0, V13.0.88
// Based on NVVM 20.0.0
//

.version 9.0
.target sm_100
.address_size 64

	// .globl	_Z8mykernelPiS_i

.visible .entry _Z8mykernelPiS_i(
	.param .u64 .ptr .align 1 _Z8mykernelPiS_i_param_0,
	.param .u64 .ptr .align 1 _Z8mykernelPiS_i_param_1,
	.param .u32 _Z8mykernelPiS_i_param_2
)
{
	.reg .pred 	%p<3>;
	.reg .b32 	%r<10>;
	.reg .b64 	%rd<9>;

	ld.param.u64 	%rd3, [_Z8mykernelPiS_i_param_0];
	ld.param.u64 	%rd4, [_Z8mykernelPiS_i_param_1];
	ld.param.u32 	%r5, [_Z8mykernelPiS_i_param_2];
	mov.u32 	%r9, %tid.x;
	setp.ge.s32 	%p1, %r9, %r5;
	@%p1 bra 	$L__BB0_3;
	mov.u32 	%r2, %ntid.x;
	cvta.to.global.u64 	%rd1, %rd4;
	cvta.to.global.u64 	%rd2, %rd3;
$L__BB0_2:
	mul.wide.s32 	%rd5, %r9, 4;
	add.s64 	%rd6, %rd1, %rd5;
	ld.global.u32 	%r6, [%rd6];
	mul.wide.s32 	%rd7, %r6, 4;
	add.s64 	%rd8, %rd2, %rd7;
	ld.global.u32 	%r7, [%rd8];
	add.s32 	%r8, %r7, %r6;
	st.global.u32 	[%rd8], %r8;
	add.s32 	%r9, %r9, %r2;
	setp.lt.s32 	%p2, %r9, %r5;
	@%p2 bra 	$L__BB0_2;
$L__BB0_3:
	ret;

}


// ===== COMPILED SASS (sm_100) =====

	.target	sm_100

	.elftype	@"ET_EXEC"


//--------------------- .note.nv.tkinfo           --------------------------
	.section	.note.nv.tkinfo,"",@"SHT_NOTE"
	.sectionflags	@"SHF_NOTE_NV_TKINFO"
	.tkinfo
        /*0018*/ 	.word	0x00000002
        /*0030*/ 	.string	""
        /*0030*/ 	.string	"ptxas"
        /*0030*/ 	.string	"Cuda compilation tools, release 13.0, V13.0.88"
        /*0030*/ 	.string	"Build cuda_13.0.r13.0/compiler.36424714_0"
        /*0030*/ 	.string	"-arch sm_100 -m 64 "



//--------------------- .note.nv.cuinfo           --------------------------
	.section	.note.nv.cuinfo,"",@"SHT_NOTE"
	.sectionflags	@"SHF_NOTE_NV_CUINFO"
        /*0018*/ 	.short	0x0002
        /*001a*/ 	.short	0x0064
        /*001c*/ 	.short	0x0082
	.zero		2


//--------------------- .nv.info                  --------------------------
	.section	.nv.info,"",@"SHT_CUDA_INFO"
	.align	4


	//----- nvinfo : EIATTR_REGCOUNT
	.align		4
        /*0000*/ 	.byte	0x04, 0x2f
        /*0002*/ 	.short	(.L_1 - .L_0)
	.align		4
.L_0:
        /*0004*/ 	.word	index@(_Z8mykernelPiS_i)
        /*0008*/ 	.word	0x00000010


	//----- nvinfo : EIATTR_FRAME_SIZE
	.align		4
.L_1:
        /*000c*/ 	.byte	0x04, 0x11
        /*000e*/ 	.short	(.L_3 - .L_2)
	.align		4
.L_2:
        /*0010*/ 	.word	index@(_Z8mykernelPiS_i)
        /*0014*/ 	.word	0x00000000


	//----- nvinfo : EIATTR_MIN_STACK_SIZE
	.align		4
.L_3:
        /*0018*/ 	.byte	0x04, 0x12
        /*001a*/ 	.short	(.L_5 - .L_4)
	.align		4
.L_4:
        /*001c*/ 	.word	index@(_Z8mykernelPiS_i)
        /*0020*/ 	.word	0x00000000
.L_5:


//--------------------- .nv.compat                --------------------------
	.section	.nv.compat,"",@"SHT_CUDA_COMPAT_INFO"
	.align	4
        /*0000*/ 	.byte	0x02, 0x09, 0x00, 0x00, 0x02, 0x02, 0x01, 0x00, 0x02, 0x05, 0x05, 0x00, 0x03, 0x07, 0x01, 0x01
        /*0010*/ 	.byte	0x02, 0x03, 0x00, 0x00, 0x02, 0x06, 0x01, 0x00, 0x04, 0x0b, 0x08, 0x00, 0x09, 0x00, 0x00, 0x00
        /*0020*/ 	.byte	0x00, 0x00, 0x00, 0x00


//--------------------- .nv.info._Z8mykernelPiS_i --------------------------
	.section	.nv.info._Z8mykernelPiS_i,"",@"SHT_CUDA_INFO"
	.sectionflags	@""
	.align	4


	//----- nvinfo : EIATTR_CUDA_API_VERSION
	.align		4
        /*0000*/ 	.byte	0x04, 0x37
        /*0002*/ 	.short	(.L_7 - .L_6)
.L_6:
        /*0004*/ 	.word	0x00000082


	//----- nvinfo : EIATTR_KPARAM_INFO
	.align		4
.L_7:
        /*0008*/ 	.byte	0x04, 0x17
        /*000a*/ 	.short	(.L_9 - .L_8)
.L_8:
        /*000c*/ 	.word	0x00000000
        /*0010*/ 	.short	0x0002
        /*0012*/ 	.short	0x0010
        /*0014*/ 	.byte	0x00, 0xf0, 0x11, 0x00


	//----- nvinfo : EIATTR_KPARAM_INFO
	.align		4
.L_9:
        /*0018*/ 	.byte	0x04, 0x17
        /*001a*/ 	.short	(.L_11 - .L_10)
.L_10:
        /*001c*/ 	.word	0x00000000
        /*0020*/ 	.short	0x0001
        /*0022*/ 	.short	0x0008
        /*0024*/ 	.byte	0x00, 0xf5, 0x21, 0x00


	//----- nvinfo : EIATTR_KPARAM_INFO
	.align		4
.L_11:
        /*0028*/ 	.byte	0x04, 0x17
        /*002a*/ 	.short	(.L_13 - .L_12)
.L_12:
        /*002c*/ 	.word	0x00000000
        /*0030*/ 	.short	0x0000
        /*0032*/ 	.short	0x0000
        /*0034*/ 	.byte	0x00, 0xf5, 0x21, 0x00


	//----- nvinfo : EIATTR_SPARSE_MMA_MASK
	.align		4
.L_13:
        /*0038*/ 	.byte	0x03, 0x50
        /*003a*/ 	.short	0x0000


	//----- nvinfo : EIATTR_MAXREG_COUNT
	.align		4
        /*003c*/ 	.byte	0x03, 0x1b
        /*003e*/ 	.short	0x00ff


	//----- nvinfo : EIATTR_MERCURY_ISA_VERSION
	.align		4
        /*0040*/ 	.byte	0x03, 0x5f
        /*0042*/ 	.short	0x0101


	//----- nvinfo : EIATTR_VRC_CTA_INIT_COUNT
	.align		4
        /*0044*/ 	.byte	0x02, 0x4a
	.zero		1
	.zero		1


	//----- nvinfo : EIATTR_EXIT_INSTR_OFFSETS
	.align		4
        /*0048*/ 	.byte	0x04, 0x1c
        /*004a*/ 	.short	(.L_15 - .L_14)


	//   ....[0]....
.L_14:
        /*004c*/ 	.word	0x00000040


	//   ....[1]....
        /*0050*/ 	.word	0x00000120


	//----- nvinfo : EIATTR_CRS_STACK_SIZE
	.align		4
.L_15:
        /*0054*/ 	.byte	0x04, 0x1e
        /*0056*/ 	.short	(.L_17 - .L_16)
.L_16:
        /*0058*/ 	.word	0x00000000


	//----- nvinfo : EIATTR_CBANK_PARAM_SIZE
	.align		4
.L_17:
        /*005c*/ 	.byte	0x03, 0x19
        /*005e*/ 	.short	0x0014


	//----- nvinfo : EIATTR_PARAM_CBANK
	.align		4
        /*0060*/ 	.byte	0x04, 0x0a
        /*0062*/ 	.short	(.L_19 - .L_18)
	.align		4
.L_18:
        /*0064*/ 	.word	index@(.nv.constant0._Z8mykernelPiS_i)
        /*0068*/ 	.short	0x0380
        /*006a*/ 	.short	0x0014


	//----- nvinfo : EIATTR_SW_WAR
	.align		4
.L_19:
        /*006c*/ 	.byte	0x04, 0x36
        /*006e*/ 	.short	(.L_21 - .L_20)
.L_20:
        /*0070*/ 	.word	0x00000008
.L_21:


//--------------------- .nv.callgraph             --------------------------
	.section	.nv.callgraph,"",@"SHT_CUDA_CALLGRAPH"
	.align	4
	.sectionentsize	8
	.align		4
        /*0000*/ 	.word	0x00000000
	.align		4
        /*0004*/ 	.word	0xffffffff
	.align		4
        /*0008*/ 	.word	0x00000000
	.align		4
        /*000c*/ 	.word	0xfffffffe
	.align		4
        /*0010*/ 	.word	0x00000000
	.align		4
        /*0014*/ 	.word	0xfffffffd
	.align		4
        /*0018*/ 	.word	0x00000000
	.align		4
        /*001c*/ 	.word	0xfffffffc


//--------------------- .text._Z8mykernelPiS_i    --------------------------
	.section	.text._Z8mykernelPiS_i,"ax",@progbits
	.align	128
        .global         _Z8mykernelPiS_i
        .type           _Z8mykernelPiS_i,@function
        .size           _Z8mykernelPiS_i,(.L_x_2 - _Z8mykernelPiS_i)
        .other          _Z8mykernelPiS_i,@"STO_CUDA_ENTRY STV_DEFAULT"
_Z8mykernelPiS_i:
.text._Z8mykernelPiS_i:
[----:B------:R-:W-:Y:S01]  /*0000*/  LDC R1, c[0x0][0x37c] ;  /* 0x0000df00ff017b82 */ /* 0x000fe20000000800 */
[----:B------:R-:W0:Y:S01]  /*0010*/  S2R R11, SR_TID.X ;  /* 0x00000000000b7919 */ /* 0x000e220000002100 */
[----:B------:R-:W0:Y:S02]  /*0020*/  LDCU UR5, c[0x0][0x390] ;  /* 0x00007200ff0577ac */ /* 0x000e240008000800 */
[----:B0-----:R-:W-:-:S13]  /*0030*/  ISETP.GE.AND P0, PT, R11, UR5, PT ;  /* 0x000000050b007c0c */ /* 0x001fda000bf06270 */
[----:B------:R-:W-:Y:S05]  /*0040*/  @P0 EXIT ;  /* 0x000000000000094d */ /* 0x000fea0003800000 */
[----:B------:R-:W0:Y:S01]  /*0050*/  LDC.64 R8, c[0x0][0x380] ;  /* 0x0000e000ff087b82 */ /* 0x000e220000000a00 */
[----:B------:R-:W1:Y:S01]  /*0060*/  LDCU UR4, c[0x0][0x360] ;  /* 0x00006c00ff0477ac */ /* 0x000e620008000800 */
[----:B------:R-:W2:Y:S06]  /*0070*/  LDCU.64 UR6, c[0x0][0x358] ;  /* 0x00006b00ff0677ac */ /* 0x000eac0008000a00 */
[----:B------:R-:W3:Y:S02]  /*0080*/  LDC.64 R6, c[0x0][0x388] ;  /* 0x0000e200ff067b82 */ /* 0x000ee40000000a00 */
.L_x_0:
[----:B---3--:R-:W-:-:S06]  /*0090*/  IMAD.WIDE R2, R11, 0x4, R6 ;  /* 0x000000040b027825 */ /* 0x008fcc00078e0206 */
[----:B--2---:R-:W0:Y:S02]  /*00a0*/  LDG.E R3, desc[UR6][R2.64] ;  /* 0x0000000602037981 */ /* 0x004e24000c1e1900 */
[----:B0---4-:R-:W-:-:S05]  /*00b0*/  IMAD.WIDE R4, R3, 0x4, R8 ;  /* 0x0000000403047825 */ /* 0x011fca00078e0208 */
[----:B------:R-:W2:Y:S01]  /*00c0*/  LDG.E R0, desc[UR6][R4.64] ;  /* 0x0000000604007981 */ /* 0x000ea2000c1e1900 */
[----:B-1----:R-:W-:-:S04]  /*00d0*/  IADD3 R11, PT, PT, R11, UR4, RZ ;  /* 0x000000040b0b7c10 */ /* 0x002fc8000fffe0ff */
[----:B------:R-:W-:Y:S02]  /*00e0*/  ISETP.GE.AND P0, PT, R11, UR5, PT ;  /* 0x000000050b007c0c */ /* 0x000fe4000bf06270 */
[----:B--2---:R-:W-:-:S05]  /*00f0*/  IADD3 R13, PT, PT, R3, R0, RZ ;  /* 0x00000000030d7210 */ /* 0x004fca0007ffe0ff */
[----:B------:R4:W-:Y:S06]  /*0100*/  STG.E desc[UR6][R4.64], R13 ;  /* 0x0000000d04007986 */ /* 0x0009ec000c101906 */
[----:B------:R-:W-:Y:S05]  /*0110*/  @!P0 BRA `(.L_x_0) ;  /* 0xfffffffc00dc8947 */ /* 0x000fea000383ffff */
[----:B------:R-:W-:Y:S05]  /*0120*/  EXIT ;  /* 0x000000000000794d */ /* 0x000fea0003800000 */
.L_x_1:
[----:B------:R-:W-:-:S00]  /*0130*/  BRA `(.L_x_1) ;  /* 0xfffffffc00fc7947 */ /* 0x000fc0000383ffff */
[----:B------:R-:W-:-:S00]  /*0140*/  NOP ;  /* 0x0000000000007918 */ /* 0x000fc00000000000 */
        /* <DEDUP_REMOVED lines=11> */
.L_x_2:


//--------------------- .nv.shared.reserved.0     --------------------------
	.section	.nv.shared.reserved.0,"aw",@nobits
	.weak		__nv_reservedSMEM_offset_0_alias
	.size		__nv_reservedSMEM_offset_0_alias, 0, 64
	.other		__nv_reservedSMEM_offset_0_alias,@"STO_CUDA_RESERVED_SHARED STV_DEFAULT"
__nv_reservedSMEM_offset_0_alias:
	.zero		0
	.zero		64


//--------------------- .nv.constant0._Z8mykernelPiS_i --------------------------
	.section	.nv.constant0._Z8mykernelPiS_i,"a",@progbits
	.sectionflags	@""
	.align	4
.nv.constant0._Z8mykernelPiS_i:
	.zero		916


//--------------------- SYMBOLS --------------------------

	.type		.nv.reservedSmem.offset0,@object
	.size		.nv.reservedSmem.offset0,0x4
